//
// Generated by NVIDIA NVVM Compiler
//
// Compiler Build ID: CL-36424714
// Cuda compilation tools, release 13.0, V13.0.88
// Based on NVVM 20.0.0
//

.version 9.0
.target sm_100
.address_size 64

	// .globl	_Z12shared_printPim
.extern .func  (.param .b32 func_retval0) vprintf
(
	.param .b64 vprintf_param_0,
	.param .b64 vprintf_param_1
)
;
// _ZZ12shared_printPimE10sharedData has been demoted
.global .align 1 .b8 $str[29] = {86, 97, 108, 117, 101, 32, 114, 101, 97, 100, 32, 98, 121, 32, 116, 104, 114, 101, 97, 100, 32, 37, 100, 58, 32, 37, 100, 10};

.visible .entry _Z12shared_printPim(
	.param .u64 .ptr .align 1 _Z12shared_printPim_param_0,
	.param .u64 _Z12shared_printPim_param_1
)
{
	.local .align 8 .b8 	__local_depot0[8];
	.reg .b64 	%SP;
	.reg .b64 	%SPL;
	.reg .b32 	%r<14>;
	.reg .b64 	%rd<9>;
	// demoted variable
	.shared .align 4 .b8 _ZZ12shared_printPimE10sharedData[8];
	mov.u64 	%SPL, __local_depot0;
	cvta.local.u64 	%SP, %SPL;
	ld.param.u64 	%rd1, [_Z12shared_printPim_param_0];
	ld.param.u32 	%r1, [_Z12shared_printPim_param_1];
	cvta.to.global.u64 	%rd2, %rd1;
	add.u64 	%rd3, %SP, 0;
	add.u64 	%rd4, %SPL, 0;
	mov.u32 	%r2, %tid.x;
	mul.wide.u32 	%rd5, %r2, 4;
	add.s64 	%rd6, %rd2, %rd5;
	ld.global.u32 	%r3, [%rd6];
	not.b32 	%r4, %r2;
	add.s32 	%r5, %r1, %r4;
	shl.b32 	%r6, %r5, 2;
	mov.u32 	%r7, _ZZ12shared_printPimE10sharedData;
	add.s32 	%r8, %r7, %r6;
	st.shared.u32 	[%r8], %r3;
	bar.sync 	0;
	shl.b32 	%r9, %r2, 2;
	add.s32 	%r10, %r7, %r9;
	ld.shared.u32 	%r11, [%r10];
	st.local.v2.u32 	[%rd4], {%r2, %r11};
	mov.u64 	%rd7, $str;
	cvta.global.u64 	%rd8, %rd7;
	{ // callseq 0, 0
	.param .b64 param0;
	st.param.b64 	[param0], %rd8;
	.param .b64 param1;
	st.param.b64 	[param1], %rd3;
	.param .b32 retval0;
	call.uni (retval0), 
	vprintf, 
	(
	param0, 
	param1
	);
	ld.param.b32 	%r12, [retval0];
	} // callseq 0
	ret;

}


// ===== COMPILED SASS (sm_100) =====

	.target	sm_100

	.elftype	@"ET_EXEC"


//--------------------- .note.nv.tkinfo           --------------------------
	.section	.note.nv.tkinfo,"",@"SHT_NOTE"
	.sectionflags	@"SHF_NOTE_NV_TKINFO"
	.tkinfo
        /*0018*/ 	.word	0x00000002
        /*0030*/ 	.string	""
        /*0030*/ 	.string	"ptxas"
        /*0030*/ 	.string	"Cuda compilation tools, release 13.0, V13.0.88"
        /*0030*/ 	.string	"Build cuda_13.0.r13.0/compiler.36424714_0"
        /*0030*/ 	.string	"-arch sm_100 -m 64 "



//--------------------- .note.nv.cuinfo           --------------------------
	.section	.note.nv.cuinfo,"",@"SHT_NOTE"
	.sectionflags	@"SHF_NOTE_NV_CUINFO"
        /*0018*/ 	.short	0x0002
        /*001a*/ 	.short	0x0064
        /*001c*/ 	.short	0x0082
	.zero		2


//--------------------- .nv.info                  --------------------------
	.section	.nv.info,"",@"SHT_CUDA_INFO"
	.align	4


	//----- nvinfo : EIATTR_REGCOUNT
	.align		4
        /*0000*/ 	.byte	0x04, 0x2f
        /*0002*/ 	.short	(.L_2 - .L_1)
	.align		4
.L_1:
        /*0004*/ 	.word	index@(_Z12shared_printPim)
        /*0008*/ 	.word	0x00000018


	//----- nvinfo : EIATTR_FRAME_SIZE
	.align		4
.L_2:
        /*000c*/ 	.byte	0x04, 0x11
        /*000e*/ 	.short	(.L_4 - .L_3)
	.align		4
.L_3:
        /*0010*/ 	.word	index@(_Z12shared_printPim)
        /*0014*/ 	.word	0x00000008


	//----- nvinfo : EIATTR_MIN_STACK_SIZE
	.align		4
.L_4:
        /*0018*/ 	.byte	0x04, 0x12
        /*001a*/ 	.short	(.L_6 - .L_5)
	.align		4
.L_5:
        /*001c*/ 	.word	index@(_Z12shared_printPim)
        /*0020*/ 	.word	0x00000008
.L_6:


//--------------------- .nv.compat                --------------------------
	.section	.nv.compat,"",@"SHT_CUDA_COMPAT_INFO"
	.align	4
        /*0000*/ 	.byte	0x02, 0x09, 0x00, 0x00, 0x02, 0x02, 0x01, 0x00, 0x02, 0x05, 0x05, 0x00, 0x03, 0x07, 0x01, 0x01
        /*0010*/ 	.byte	0x02, 0x03, 0x00, 0x00, 0x02, 0x06, 0x01, 0x00, 0x04, 0x0b, 0x08, 0x00, 0x09, 0x00, 0x00, 0x00
        /*0020*/ 	.byte	0x00, 0x00, 0x00, 0x00


//--------------------- .nv.info._Z12shared_printPim --------------------------
	.section	.nv.info._Z12shared_printPim,"",@"SHT_CUDA_INFO"
	.sectionflags	@""
	.align	4


	//----- nvinfo : EIATTR_CUDA_API_VERSION
	.align		4
        /*0000*/ 	.byte	0x04, 0x37
        /*0002*/ 	.short	(.L_8 - .L_7)
.L_7:
        /*0004*/ 	.word	0x00000082


	//----- nvinfo : EIATTR_KPARAM_INFO
	.align		4
.L_8:
        /*0008*/ 	.byte	0x04, 0x17
        /*000a*/ 	.short	(.L_10 - .L_9)
.L_9:
        /*000c*/ 	.word	0x00000000
        /*0010*/ 	.short	0x0001
        /*0012*/ 	.short	0x0008
        /*0014*/ 	.byte	0x00, 0xf0, 0x21, 0x00


	//----- nvinfo : EIATTR_KPARAM_INFO
	.align		4
.L_10:
        /*0018*/ 	.byte	0x04, 0x17
        /*001a*/ 	.short	(.L_12 - .L_11)
.L_11:
        /*001c*/ 	.word	0x00000000
        /*0020*/ 	.short	0x0000
        /*0022*/ 	.short	0x0000
        /*0024*/ 	.byte	0x00, 0xf5, 0x21, 0x00


	//----- nvinfo : EIATTR_SPARSE_MMA_MASK
	.align		4
.L_12:
        /*0028*/ 	.byte	0x03, 0x50
        /*002a*/ 	.short	0x0000


	//----- nvinfo : EIATTR_MAXREG_COUNT
	.align		4
        /*002c*/ 	.byte	0x03, 0x1b
        /*002e*/ 	.short	0x00ff


	//----- nvinfo : EIATTR_NUM_BARRIERS
	.align		4
        /*0030*/ 	.byte	0x02, 0x4c
        /*0032*/ 	.byte	0x01
	.zero		1


	//----- nvinfo : EIATTR_EXTERNS
	.align		4
        /*0034*/ 	.byte	0x04, 0x0f
        /*0036*/ 	.short	(.L_14 - .L_13)


	//   ....[0]....
	.align		4
.L_13:
        /*0038*/ 	.word	index@(vprintf)


	//----- nvinfo : EIATTR_MERCURY_ISA_VERSION
	.align		4
.L_14:
        /*003c*/ 	.byte	0x03, 0x5f
        /*003e*/ 	.short	0x0101


	//----- nvinfo : EIATTR_VRC_CTA_INIT_COUNT
	.align		4
        /*0040*/ 	.byte	0x02, 0x4a
	.zero		1
	.zero		1


	//----- nvinfo : EIATTR_SYSCALL_OFFSETS
	.align		4
        /*0044*/ 	.byte	0x04, 0x46
        /*0046*/ 	.short	(.L_16 - .L_15)


	//   ....[0]....
.L_15:
        /*0048*/ 	.word	0x000001d0


	//----- nvinfo : EIATTR_EXIT_INSTR_OFFSETS
	.align		4
.L_16:
        /*004c*/ 	.byte	0x04, 0x1c
        /*004e*/ 	.short	(.L_18 - .L_17)


	//   ....[0]....
.L_17:
        /*0050*/ 	.word	0x000001e0


	//----- nvinfo : EIATTR_CBANK_PARAM_SIZE
	.align		4
.L_18:
        /*0054*/ 	.byte	0x03, 0x19
        /*0056*/ 	.short	0x0010


	//----- nvinfo : EIATTR_PARAM_CBANK
	.align		4
        /*0058*/ 	.byte	0x04, 0x0a
        /*005a*/ 	.short	(.L_20 - .L_19)
	.align		4
.L_19:
        /*005c*/ 	.word	index@(.nv.constant0._Z12shared_printPim)
        /*0060*/ 	.short	0x0380
        /*0062*/ 	.short	0x0010


	//----- nvinfo : EIATTR_SW_WAR
	.align		4
.L_20:
        /*0064*/ 	.byte	0x04, 0x36
        /*0066*/ 	.short	(.L_22 - .L_21)
.L_21:
        /*0068*/ 	.word	0x00000008
.L_22:


//--------------------- .nv.callgraph             --------------------------
	.section	.nv.callgraph,"",@"SHT_CUDA_CALLGRAPH"
	.align	4
	.sectionentsize	8
	.align		4
        /*0000*/ 	.word	0x00000000
	.align		4
        /*0004*/ 	.word	0xffffffff
	.align		4
        /*0008*/ 	.word	index@(_Z12shared_printPim)
	.align		4
        /*000c*/ 	.word	index@(vprintf)
	.align		4
        /*0010*/ 	.word	0x00000000
	.align		4
        /*0014*/ 	.word	0xfffffffe
	.align		4
        /*0018*/ 	.word	0x00000000
	.align		4
        /*001c*/ 	.word	0xfffffffd
	.align		4
        /*0020*/ 	.word	0x00000000
	.align		4
        /*0024*/ 	.word	0xfffffffc


//--------------------- .nv.constant4             --------------------------
	.section	.nv.constant4,"a",@progbits
	.align	8
	.align		8
.nv.constant4:
        /*0000*/ 	.dword	vprintf
	.align		8
        /*0008*/ 	.dword	$str


//--------------------- .text._Z12shared_printPim --------------------------
	.section	.text._Z12shared_printPim,"ax",@progbits
	.align	128
        .global         _Z12shared_printPim
        .type           _Z12shared_printPim,@function
        .size           _Z12shared_printPim,(.L_x_2 - _Z12shared_printPim)
        .other          _Z12shared_printPim,@"STO_CUDA_ENTRY STV_DEFAULT"
_Z12shared_printPim:
.text._Z12shared_printPim:
[----:B------:R-:W0:Y:S01]  /*0000*/  LDC R1, c[0x0][0x37c] ;  /* 0x0000df00ff017b82 */ /* 0x000e220000000800 */
[----:B------:R-:W1:Y:S07]  /*0010*/  S2R R10, SR_TID.X ;  /* 0x00000000000a7919 */ /* 0x000e6e0000002100 */
[----:B------:R-:W1:Y:S01]  /*0020*/  LDC.64 R4, c[0x0][0x380] ;  /* 0x0000e000ff047b82 */ /* 0x000e620000000a00 */
[----:B------:R-:W2:Y:S01]  /*0030*/  LDCU.64 UR4, c[0x0][0x358] ;  /* 0x00006b00ff0477ac */ /* 0x000ea20008000a00 */
[----:B0-----:R-:W-:Y:S01]  /*0040*/  VIADD R1, R1, 0xfffffff8 ;  /* 0xfffffff801017836 */ /* 0x001fe20000000000 */
[----:B------:R-:W0:Y:S01]  /*0050*/  LDCU UR6, c[0x0][0x388] ;  /* 0x00007100ff0677ac */ /* 0x000e220008000800 */
[----:B-1----:R-:W-:-:S05]  /*0060*/  IMAD.WIDE.U32 R4, R10, 0x4, R4 ;  /* 0x000000040a047825 */ /* 0x002fca00078e0004 */
[----:B--2---:R1:W2:Y:S01]  /*0070*/  LDG.E R0, desc[UR4][R4.64] ;  /* 0x0000000404007981 */ /* 0x0042a2000c1e1900 */
[----:B------:R-:W3:Y:S01]  /*0080*/  S2UR UR5, SR_CgaCtaId ;  /* 0x00000000000579c3 */ /* 0x000ee20000008800 */
[----:B------:R-:W-:Y:S01]  /*0090*/  LOP3.LUT R2, RZ, R10, RZ, 0x33, !PT ;  /* 0x0000000aff027212 */ /* 0x000fe200078e33ff */
[----:B------:R-:W-:Y:S01]  /*00a0*/  UMOV UR4, 0x400 ;  /* 0x0000040000047882 */ /* 0x000fe20000000000 */
[----:B------:R-:W-:-:S03]  /*00b0*/  MOV R8, 0x0 ;  /* 0x0000000000087802 */ /* 0x000fc60000000f00 */
[----:B0-----:R-:W-:Y:S01]  /*00c0*/  VIADD R2, R2, UR6 ;  /* 0x0000000602027c36 */ /* 0x001fe20008000000 */
[----:B------:R-:W1:Y:S02]  /*00d0*/  LDCU.64 UR6, c[0x4][0x8] ;  /* 0x01000100ff0677ac */ /* 0x000e640008000a00 */
[----:B------:R-:W0:Y:S01]  /*00e0*/  LDC.64 R8, c[0x4][R8] ;  /* 0x0100000008087b82 */ /* 0x000e220000000a00 */
[----:B---3--:R-:W-:Y:S01]  /*00f0*/  ULEA UR4, UR5, UR4, 0x18 ;  /* 0x0000000405047291 */ /* 0x008fe2000f8ec0ff */
[----:B-1----:R-:W-:Y:S01]  /*0100*/  IMAD.U32 R4, RZ, RZ, UR6 ;  /* 0x00000006ff047e24 */ /* 0x002fe2000f8e00ff */
[----:B------:R-:W1:Y:S01]  /*0110*/  LDCU UR5, c[0x0][0x2fc] ;  /* 0x00005f80ff0577ac */ /* 0x000e620008000800 */
[----:B------:R-:W-:-:S03]  /*0120*/  IMAD.U32 R5, RZ, RZ, UR7 ;  /* 0x00000007ff057e24 */ /* 0x000fc6000f8e00ff */
[----:B------:R-:W-:Y:S02]  /*0130*/  LEA R3, R2, UR4, 0x2 ;  /* 0x0000000402037c11 */ /* 0x000fe4000f8e10ff */
[----:B------:R-:W-:-:S03]  /*0140*/  LEA R2, R10, UR4, 0x2 ;  /* 0x000000040a027c11 */ /* 0x000fc6000f8e10ff */
[----:B------:R-:W3:Y:S02]  /*0150*/  LDCU UR4, c[0x0][0x2f8] ;  /* 0x00005f00ff0477ac */ /* 0x000ee40008000800 */
[----:B---3--:R-:W-:-:S05]  /*0160*/  IADD3 R6, P0, PT, R1, UR4, RZ ;  /* 0x0000000401067c10 */ /* 0x008fca000ff1e0ff */
[----:B-1----:R-:W-:Y:S01]  /*0170*/  IMAD.X R7, RZ, RZ, UR5, P0 ;  /* 0x00000005ff077e24 */ /* 0x002fe200080e06ff */
[----:B--2---:R-:W-:Y:S01]  /*0180*/  STS [R3], R0 ;  /* 0x0000000003007388 */ /* 0x004fe20000000800 */
[----:B------:R-:W-:Y:S06]  /*0190*/  BAR.SYNC.DEFER_BLOCKING 0x0 ;  /* 0x0000000000007b1d */ /* 0x000fec0000010000 */
[----:B------:R-:W1:Y:S04]  /*01a0*/  LDS R11, [R2] ;  /* 0x00000000020b7984 */ /* 0x000e680000000800 */
[----:B01----:R1:W-:Y:S02]  /*01b0*/  STL.64 [R1], R10 ;  /* 0x0000000a01007387 */ /* 0x0033e40000100a00 */
[----:B------:R-:W-:-:S07]  /*01c0*/  LEPC R20, `(.L_x_0) ;  /* 0x000000001014794e */ /* 0x000fce0000000000 */
[----:B-1----:R-:W-:Y:S05]  /*01d0*/  CALL.ABS.NOINC R8 ;  /* 0x0000000008007343 */ /* 0x002fea0003c00000 */
.L_x_0:
[----:B------:R-:W-:Y:S05]  /*01e0*/  EXIT ;  /* 0x000000000000794d */ /* 0x000fea0003800000 */
.L_x_1:
[----:B------:R-:W-:-:S00]  /*01f0*/  BRA `(.L_x_1) ;  /* 0xfffffffc00fc7947 */ /* 0x000fc0000383ffff */
[----:B------:R-:W-:-:S00]  /*0200*/  NOP ;  /* 0x0000000000007918 */ /* 0x000fc00000000000 */
[----:B------:R-:W-:-:S00]  /*0210*/  NOP ;  /* 0x0000000000007918 */ /* 0x000fc00000000000 */
[----:B------:R-:W-:-:S00]  /*0220*/  NOP ;  /* 0x0000000000007918 */ /* 0x000fc00000000000 */
[----:B------:R-:W-:-:S00]  /*0230*/  NOP ;  /* 0x0000000000007918 */ /* 0x000fc00000000000 */
[----:B------:R-:W-:-:S00]  /*0240*/  NOP ;  /* 0x0000000000007918 */ /* 0x000fc00000000000 */
[----:B------:R-:W-:-:S00]  /*0250*/  NOP ;  /* 0x0000000000007918 */ /* 0x000fc00000000000 */
[----:B------:R-:W-:-:S00]  /*0260*/  NOP ;  /* 0x0000000000007918 */ /* 0x000fc00000000000 */
[----:B------:R-:W-:-:S00]  /*0270*/  NOP ;  /* 0x0000000000007918 */ /* 0x000fc00000000000 */
.L_x_2:


//--------------------- .nv.global.init           --------------------------
	.section	.nv.global.init,"aw",@progbits
.nv.global.init:
	.type		$str,@object
	.size		$str,(.L_0 - $str)
$str:
        /*0000*/ 	.byte	0x56, 0x61, 0x6c, 0x75, 0x65, 0x20, 0x72, 0x65, 0x61, 0x64, 0x20, 0x62, 0x79, 0x20, 0x74, 0x68
        /*0010*/ 	.byte	0x72, 0x65, 0x61, 0x64, 0x20, 0x25, 0x64, 0x3a, 0x20, 0x25, 0x64, 0x0a, 0x00
.L_0:


//--------------------- .nv.shared._Z12shared_printPim --------------------------
	.section	.nv.shared._Z12shared_printPim,"aw",@nobits
	.sectionflags	@""
	.align	4
.nv.shared._Z12shared_printPim:
	.zero		1032


//--------------------- .nv.shared.reserved.0     --------------------------
	.section	.nv.shared.reserved.0,"aw",@nobits
	.weak		__nv_reservedSMEM_offset_0_alias
	.size		__nv_reservedSMEM_offset_0_alias, 0, 64
	.other		__nv_reservedSMEM_offset_0_alias,@"STO_CUDA_RESERVED_SHARED STV_DEFAULT"
__nv_reservedSMEM_offset_0_alias:
	.zero		0
	.zero		64


//--------------------- .nv.constant0._Z12shared_printPim --------------------------
	.section	.nv.constant0._Z12shared_printPim,"a",@progbits
	.sectionflags	@""
	.align	4
.nv.constant0._Z12shared_printPim:
	.zero		912


//--------------------- SYMBOLS --------------------------

	.type		.nv.reservedSmem.offset0,@object
	.size		.nv.reservedSmem.offset0,0x4
	.type		.nv.reservedSmem.cap,@object
	.size		.nv.reservedSmem.cap,0x4
	.type		vprintf,@function
